//
// Generated by NVIDIA NVVM Compiler
//
// Compiler Build ID: CL-36424714
// Cuda compilation tools, release 13.0, V13.0.88
// Based on NVVM 20.0.0
//

.version 9.0
.target sm_100
.address_size 64

	// .globl	_Z13histogram_gpuPhPii

.visible .entry _Z13histogram_gpuPhPii(
	.param .u64 .ptr .align 1 _Z13histogram_gpuPhPii_param_0,
	.param .u64 .ptr .align 1 _Z13histogram_gpuPhPii_param_1,
	.param .u32 _Z13histogram_gpuPhPii_param_2
)
{
	.reg .pred 	%p<7>;
	.reg .b32 	%r<41>;
	.reg .b64 	%rd<23>;

	ld.param.u64 	%rd3, [_Z13histogram_gpuPhPii_param_0];
	ld.param.u64 	%rd4, [_Z13histogram_gpuPhPii_param_1];
	ld.param.u32 	%r12, [_Z13histogram_gpuPhPii_param_2];
	cvta.to.global.u64 	%rd1, %rd4;
	cvta.to.global.u64 	%rd2, %rd3;
	mov.u32 	%r13, %ctaid.x;
	mov.u32 	%r14, %ntid.x;
	mov.u32 	%r15, %tid.x;
	mad.lo.s32 	%r39, %r13, %r14, %r15;
	mov.u32 	%r16, %nctaid.x;
	mul.lo.s32 	%r2, %r14, %r16;
	setp.ge.s32 	%p1, %r39, %r12;
	@%p1 bra 	$L__BB0_7;
	add.s32 	%r17, %r39, %r2;
	max.s32 	%r18, %r12, %r17;
	setp.lt.s32 	%p2, %r17, %r12;
	selp.u32 	%r19, 1, 0, %p2;
	add.s32 	%r20, %r17, %r19;
	sub.s32 	%r21, %r18, %r20;
	div.u32 	%r22, %r21, %r2;
	add.s32 	%r3, %r22, %r19;
	and.b32  	%r23, %r3, 3;
	setp.eq.s32 	%p3, %r23, 3;
	@%p3 bra 	$L__BB0_4;
	add.s32 	%r24, %r3, 1;
	and.b32  	%r25, %r24, 3;
	neg.s32 	%r37, %r25;
$L__BB0_3:
	.pragma "nounroll";
	cvt.s64.s32 	%rd5, %r39;
	add.s64 	%rd6, %rd2, %rd5;
	ld.global.u8 	%r26, [%rd6];
	mul.wide.u32 	%rd7, %r26, 4;
	add.s64 	%rd8, %rd1, %rd7;
	atom.global.add.u32 	%r27, [%rd8], 1;
	add.s32 	%r39, %r39, %r2;
	add.s32 	%r37, %r37, 1;
	setp.ne.s32 	%p4, %r37, 0;
	@%p4 bra 	$L__BB0_3;
$L__BB0_4:
	setp.lt.u32 	%p5, %r3, 3;
	@%p5 bra 	$L__BB0_7;
	cvt.s64.s32 	%rd13, %r2;
	shl.b32 	%r36, %r2, 2;
$L__BB0_6:
	cvt.s64.s32 	%rd9, %r39;
	add.s64 	%rd10, %rd2, %rd9;
	ld.global.u8 	%r28, [%rd10];
	mul.wide.u32 	%rd11, %r28, 4;
	add.s64 	%rd12, %rd1, %rd11;
	atom.global.add.u32 	%r29, [%rd12], 1;
	add.s64 	%rd14, %rd10, %rd13;
	ld.global.u8 	%r30, [%rd14];
	mul.wide.u32 	%rd15, %r30, 4;
	add.s64 	%rd16, %rd1, %rd15;
	atom.global.add.u32 	%r31, [%rd16], 1;
	add.s64 	%rd17, %rd14, %rd13;
	ld.global.u8 	%r32, [%rd17];
	mul.wide.u32 	%rd18, %r32, 4;
	add.s64 	%rd19, %rd1, %rd18;
	atom.global.add.u32 	%r33, [%rd19], 1;
	add.s64 	%rd20, %rd17, %rd13;
	ld.global.u8 	%r34, [%rd20];
	mul.wide.u32 	%rd21, %r34, 4;
	add.s64 	%rd22, %rd1, %rd21;
	atom.global.add.u32 	%r35, [%rd22], 1;
	add.s32 	%r39, %r36, %r39;
	setp.lt.s32 	%p6, %r39, %r12;
	@%p6 bra 	$L__BB0_6;
$L__BB0_7:
	ret;

}


// ===== COMPILED SASS (sm_100) =====

	.target	sm_100

	.elftype	@"ET_EXEC"


//--------------------- .note.nv.tkinfo           --------------------------
	.section	.note.nv.tkinfo,"",@"SHT_NOTE"
	.sectionflags	@"SHF_NOTE_NV_TKINFO"
	.tkinfo
        /*0018*/ 	.word	0x00000002
        /*0030*/ 	.string	""
        /*0030*/ 	.string	"ptxas"
        /*0030*/ 	.string	"Cuda compilation tools, release 13.0, V13.0.88"
        /*0030*/ 	.string	"Build cuda_13.0.r13.0/compiler.36424714_0"
        /*0030*/ 	.string	"-arch sm_100 -m 64 "



//--------------------- .note.nv.cuinfo           --------------------------
	.section	.note.nv.cuinfo,"",@"SHT_NOTE"
	.sectionflags	@"SHF_NOTE_NV_CUINFO"
        /*0018*/ 	.short	0x0002
        /*001a*/ 	.short	0x0064
        /*001c*/ 	.short	0x0082
	.zero		2


//--------------------- .nv.info                  --------------------------
	.section	.nv.info,"",@"SHT_CUDA_INFO"
	.align	4


	//----- nvinfo : EIATTR_REGCOUNT
	.align		4
        /*0000*/ 	.byte	0x04, 0x2f
        /*0002*/ 	.short	(.L_1 - .L_0)
	.align		4
.L_0:
        /*0004*/ 	.word	index@(_Z13histogram_gpuPhPii)
        /*0008*/ 	.word	0x00000018


	//----- nvinfo : EIATTR_FRAME_SIZE
	.align		4
.L_1:
        /*000c*/ 	.byte	0x04, 0x11
        /*000e*/ 	.short	(.L_3 - .L_2)
	.align		4
.L_2:
        /*0010*/ 	.word	index@(_Z13histogram_gpuPhPii)
        /*0014*/ 	.word	0x00000000


	//----- nvinfo : EIATTR_MIN_STACK_SIZE
	.align		4
.L_3:
        /*0018*/ 	.byte	0x04, 0x12
        /*001a*/ 	.short	(.L_5 - .L_4)
	.align		4
.L_4:
        /*001c*/ 	.word	index@(_Z13histogram_gpuPhPii)
        /*0020*/ 	.word	0x00000000
.L_5:


//--------------------- .nv.compat                --------------------------
	.section	.nv.compat,"",@"SHT_CUDA_COMPAT_INFO"
	.align	4
        /*0000*/ 	.byte	0x02, 0x09, 0x00, 0x00, 0x02, 0x02, 0x01, 0x00, 0x02, 0x05, 0x05, 0x00, 0x03, 0x07, 0x01, 0x01
        /*0010*/ 	.byte	0x02, 0x03, 0x00, 0x00, 0x02, 0x06, 0x01, 0x00, 0x04, 0x0b, 0x08, 0x00, 0x09, 0x00, 0x00, 0x00
        /*0020*/ 	.byte	0x00, 0x00, 0x00, 0x00


//--------------------- .nv.info._Z13histogram_gpuPhPii --------------------------
	.section	.nv.info._Z13histogram_gpuPhPii,"",@"SHT_CUDA_INFO"
	.sectionflags	@""
	.align	4


	//----- nvinfo : EIATTR_CUDA_API_VERSION
	.align		4
        /*0000*/ 	.byte	0x04, 0x37
        /*0002*/ 	.short	(.L_7 - .L_6)
.L_6:
        /*0004*/ 	.word	0x00000082


	//----- nvinfo : EIATTR_KPARAM_INFO
	.align		4
.L_7:
        /*0008*/ 	.byte	0x04, 0x17
        /*000a*/ 	.short	(.L_9 - .L_8)
.L_8:
        /*000c*/ 	.word	0x00000000
        /*0010*/ 	.short	0x0002
        /*0012*/ 	.short	0x0010
        /*0014*/ 	.byte	0x00, 0xf0, 0x11, 0x00


	//----- nvinfo : EIATTR_KPARAM_INFO
	.align		4
.L_9:
        /*0018*/ 	.byte	0x04, 0x17
        /*001a*/ 	.short	(.L_11 - .L_10)
.L_10:
        /*001c*/ 	.word	0x00000000
        /*0020*/ 	.short	0x0001
        /*0022*/ 	.short	0x0008
        /*0024*/ 	.byte	0x00, 0xf5, 0x21, 0x00


	//----- nvinfo : EIATTR_KPARAM_INFO
	.align		4
.L_11:
        /*0028*/ 	.byte	0x04, 0x17
        /*002a*/ 	.short	(.L_13 - .L_12)
.L_12:
        /*002c*/ 	.word	0x00000000
        /*0030*/ 	.short	0x0000
        /*0032*/ 	.short	0x0000
        /*0034*/ 	.byte	0x00, 0xf5, 0x21, 0x00


	//----- nvinfo : EIATTR_SPARSE_MMA_MASK
	.align		4
.L_13:
        /*0038*/ 	.byte	0x03, 0x50
        /*003a*/ 	.short	0x0000


	//----- nvinfo : EIATTR_MAXREG_COUNT
	.align		4
        /*003c*/ 	.byte	0x03, 0x1b
        /*003e*/ 	.short	0x00ff


	//----- nvinfo : EIATTR_MERCURY_ISA_VERSION
	.align		4
        /*0040*/ 	.byte	0x03, 0x5f
        /*0042*/ 	.short	0x0101


	//----- nvinfo : EIATTR_VRC_CTA_INIT_COUNT
	.align		4
        /*0044*/ 	.byte	0x02, 0x4a
	.zero		1
	.zero		1


	//----- nvinfo : EIATTR_EXIT_INSTR_OFFSETS
	.align		4
        /*0048*/ 	.byte	0x04, 0x1c
        /*004a*/ 	.short	(.L_15 - .L_14)


	//   ....[0]....
.L_14:
        /*004c*/ 	.word	0x00000090


	//   ....[1]....
        /*0050*/ 	.word	0x00000380


	//   ....[2]....
        /*0054*/ 	.word	0x00000540


	//----- nvinfo : EIATTR_CRS_STACK_SIZE
	.align		4
.L_15:
        /*0058*/ 	.byte	0x04, 0x1e
        /*005a*/ 	.short	(.L_17 - .L_16)
.L_16:
        /*005c*/ 	.word	0x00000000


	//----- nvinfo : EIATTR_CBANK_PARAM_SIZE
	.align		4
.L_17:
        /*0060*/ 	.byte	0x03, 0x19
        /*0062*/ 	.short	0x0014


	//----- nvinfo : EIATTR_PARAM_CBANK
	.align		4
        /*0064*/ 	.byte	0x04, 0x0a
        /*0066*/ 	.short	(.L_19 - .L_18)
	.align		4
.L_18:
        /*0068*/ 	.word	index@(.nv.constant0._Z13histogram_gpuPhPii)
        /*006c*/ 	.short	0x0380
        /*006e*/ 	.short	0x0014


	//----- nvinfo : EIATTR_SW_WAR
	.align		4
.L_19:
        /*0070*/ 	.byte	0x04, 0x36
        /*0072*/ 	.short	(.L_21 - .L_20)
.L_20:
        /*0074*/ 	.word	0x00000008
.L_21:


//--------------------- .nv.callgraph             --------------------------
	.section	.nv.callgraph,"",@"SHT_CUDA_CALLGRAPH"
	.align	4
	.sectionentsize	8
	.align		4
        /*0000*/ 	.word	0x00000000
	.align		4
        /*0004*/ 	.word	0xffffffff
	.align		4
        /*0008*/ 	.word	0x00000000
	.align		4
        /*000c*/ 	.word	0xfffffffe
	.align		4
        /*0010*/ 	.word	0x00000000
	.align		4
        /*0014*/ 	.word	0xfffffffd
	.align		4
        /*0018*/ 	.word	0x00000000
	.align		4
        /*001c*/ 	.word	0xfffffffc


//--------------------- .text._Z13histogram_gpuPhPii --------------------------
	.section	.text._Z13histogram_gpuPhPii,"ax",@progbits
	.align	128
        .global         _Z13histogram_gpuPhPii
        .type           _Z13histogram_gpuPhPii,@function
        .size           _Z13histogram_gpuPhPii,(.L_x_5 - _Z13histogram_gpuPhPii)
        .other          _Z13histogram_gpuPhPii,@"STO_CUDA_ENTRY STV_DEFAULT"
_Z13histogram_gpuPhPii:
.text._Z13histogram_gpuPhPii:
[----:B------:R-:W-:Y:S01]  /*0000*/  LDC R1, c[0x0][0x37c] ;  /* 0x0000df00ff017b82 */ /* 0x000fe20000000800 */
[----:B------:R-:W0:Y:S07]  /*0010*/  S2R R3, SR_TID.X ;  /* 0x0000000000037919 */ /* 0x000e2e0000002100 */
[----:B------:R-:W0:Y:S01]  /*0020*/  S2UR UR4, SR_CTAID.X ;  /* 0x00000000000479c3 */ /* 0x000e220000002500 */
[----:B------:R-:W1:Y:S07]  /*0030*/  LDCU UR6, c[0x0][0x390] ;  /* 0x00007200ff0677ac */ /* 0x000e6e0008000800 */
[----:B------:R-:W0:Y:S01]  /*0040*/  LDC R0, c[0x0][0x360] ;  /* 0x0000d800ff007b82 */ /* 0x000e220000000800 */
[----:B------:R-:W2:Y:S01]  /*0050*/  LDCU UR5, c[0x0][0x370] ;  /* 0x00006e00ff0577ac */ /* 0x000ea20008000800 */
[----:B0-----:R-:W-:-:S02]  /*0060*/  IMAD R3, R0, UR4, R3 ;  /* 0x0000000400037c24 */ /* 0x001fc4000f8e0203 */
[----:B--2---:R-:W-:-:S03]  /*0070*/  IMAD R0, R0, UR5, RZ ;  /* 0x0000000500007c24 */ /* 0x004fc6000f8e02ff */
[----:B-1----:R-:W-:-:S13]  /*0080*/  ISETP.GE.AND P0, PT, R3, UR6, PT ;  /* 0x0000000603007c0c */ /* 0x002fda000bf06270 */
[----:B------:R-:W-:Y:S05]  /*0090*/  @P0 EXIT ;  /* 0x000000000000094d */ /* 0x000fea0003800000 */
[----:B------:R-:W0:Y:S01]  /*00a0*/  I2F.U32.RP R8, R0 ;  /* 0x0000000000087306 */ /* 0x000e220000209000 */
[C---:B------:R-:W-:Y:S01]  /*00b0*/  IMAD.IADD R2, R0.reuse, 0x1, R3 ;  /* 0x0000000100027824 */ /* 0x040fe200078e0203 */
[----:B------:R-:W-:Y:S01]  /*00c0*/  ISETP.NE.U32.AND P2, PT, R0, RZ, PT ;  /* 0x000000ff0000720c */ /* 0x000fe20003f45070 */
[----:B------:R-:W-:Y:S01]  /*00d0*/  IMAD.MOV R9, RZ, RZ, -R0 ;  /* 0x000000ffff097224 */ /* 0x000fe200078e0a00 */
[----:B------:R-:W1:Y:S01]  /*00e0*/  LDCU.64 UR4, c[0x0][0x358] ;  /* 0x00006b00ff0477ac */ /* 0x000e620008000a00 */
[----:B------:R-:W-:Y:S01]  /*00f0*/  BSSY.RECONVERGENT B0, `(.L_x_0) ;  /* 0x0000028000007945 */ /* 0x000fe20003800200 */
[C---:B------:R-:W-:Y:S02]  /*0100*/  ISETP.GE.AND P0, PT, R2.reuse, UR6, PT ;  /* 0x0000000602007c0c */ /* 0x040fe4000bf06270 */
[----:B------:R-:W-:Y:S01]  /*0110*/  VIMNMX R7, PT, PT, R2, UR6, !PT ;  /* 0x0000000602077c48 */ /* 0x000fe2000ffe0100 */
[----:B------:R-:W2:Y:S01]  /*0120*/  LDCU.64 UR8, c[0x0][0x380] ;  /* 0x00007000ff0877ac */ /* 0x000ea20008000a00 */
[----:B------:R-:W-:-:S04]  /*0130*/  SEL R6, RZ, 0x1, P0 ;  /* 0x00000001ff067807 */ /* 0x000fc80000000000 */
[----:B------:R-:W-:Y:S01]  /*0140*/  IADD3 R7, PT, PT, R7, -R2, -R6 ;  /* 0x8000000207077210 */ /* 0x000fe20007ffe806 */
[----:B0-----:R-:W0:Y:S02]  /*0150*/  MUFU.RCP R8, R8 ;  /* 0x0000000800087308 */ /* 0x001e240000001000 */
[----:B0-----:R-:W-:-:S06]  /*0160*/  VIADD R4, R8, 0xffffffe ;  /* 0x0ffffffe08047836 */ /* 0x001fcc0000000000 */
[----:B------:R0:W3:Y:S02]  /*0170*/  F2I.FTZ.U32.TRUNC.NTZ R5, R4 ;  /* 0x0000000400057305 */ /* 0x0000e4000021f000 */
[----:B0-----:R-:W-:Y:S02]  /*0180*/  HFMA2 R4, -RZ, RZ, 0, 0 ;  /* 0x00000000ff047431 */ /* 0x001fe400000001ff */
[----:B---3--:R-:W-:-:S04]  /*0190*/  IMAD R9, R9, R5, RZ ;  /* 0x0000000509097224 */ /* 0x008fc800078e02ff */
[----:B------:R-:W-:-:S06]  /*01a0*/  IMAD.HI.U32 R8, R5, R9, R4 ;  /* 0x0000000905087227 */ /* 0x000fcc00078e0004 */
[----:B------:R-:W-:-:S04]  /*01b0*/  IMAD.HI.U32 R5, R8, R7, RZ ;  /* 0x0000000708057227 */ /* 0x000fc800078e00ff */
[----:B------:R-:W-:-:S04]  /*01c0*/  IMAD.MOV R2, RZ, RZ, -R5 ;  /* 0x000000ffff027224 */ /* 0x000fc800078e0a05 */
[----:B------:R-:W-:-:S05]  /*01d0*/  IMAD R7, R0, R2, R7 ;  /* 0x0000000200077224 */ /* 0x000fca00078e0207 */
[----:B------:R-:W-:-:S13]  /*01e0*/  ISETP.GE.U32.AND P0, PT, R7, R0, PT ;  /* 0x000000000700720c */ /* 0x000fda0003f06070 */
[----:B------:R-:W-:Y:S02]  /*01f0*/  @P0 IMAD.IADD R7, R7, 0x1, -R0 ;  /* 0x0000000107070824 */ /* 0x000fe400078e0a00 */
[----:B------:R-:W-:-:S03]  /*0200*/  @P0 VIADD R5, R5, 0x1 ;  /* 0x0000000105050836 */ /* 0x000fc60000000000 */
[----:B------:R-:W-:-:S13]  /*0210*/  ISETP.GE.U32.AND P1, PT, R7, R0, PT ;  /* 0x000000000700720c */ /* 0x000fda0003f26070 */
[----:B------:R-:W-:Y:S02]  /*0220*/  @P1 IADD3 R5, PT, PT, R5, 0x1, RZ ;  /* 0x0000000105051810 */ /* 0x000fe40007ffe0ff */
[----:B------:R-:W-:-:S05]  /*0230*/  @!P2 LOP3.LUT R5, RZ, R0, RZ, 0x33, !PT ;  /* 0x00000000ff05a212 */ /* 0x000fca00078e33ff */
[----:B------:R-:W-:-:S05]  /*0240*/  IMAD.IADD R2, R6, 0x1, R5 ;  /* 0x0000000106027824 */ /* 0x000fca00078e0205 */
[C---:B------:R-:W-:Y:S02]  /*0250*/  LOP3.LUT R4, R2.reuse, 0x3, RZ, 0xc0, !PT ;  /* 0x0000000302047812 */ /* 0x040fe400078ec0ff */
[----:B------:R-:W-:Y:S02]  /*0260*/  ISETP.GE.U32.AND P0, PT, R2, 0x3, PT ;  /* 0x000000030200780c */ /* 0x000fe40003f06070 */
[----:B------:R-:W-:-:S13]  /*0270*/  ISETP.NE.AND P1, PT, R4, 0x3, PT ;  /* 0x000000030400780c */ /* 0x000fda0003f25270 */
[----:B-12---:R-:W-:Y:S05]  /*0280*/  @!P1 BRA `(.L_x_1) ;  /* 0x0000000000389947 */ /* 0x006fea0003800000 */
[----:B------:R-:W0:Y:S01]  /*0290*/  LDC.64 R8, c[0x0][0x388] ;  /* 0x0000e200ff087b82 */ /* 0x000e220000000a00 */
[----:B------:R-:W-:-:S05]  /*02a0*/  VIADD R2, R2, 0x1 ;  /* 0x0000000102027836 */ /* 0x000fca0000000000 */
[----:B------:R-:W-:-:S05]  /*02b0*/  LOP3.LUT R2, R2, 0x3, RZ, 0xc0, !PT ;  /* 0x0000000302027812 */ /* 0x000fca00078ec0ff */
[----:B------:R-:W-:-:S07]  /*02c0*/  IMAD.MOV R2, RZ, RZ, -R2 ;  /* 0x000000ffff027224 */ /* 0x000fce00078e0a02 */
.L_x_2:
[----:B------:R-:W-:-:S04]  /*02d0*/  IADD3 R6, P1, PT, R3, UR8, RZ ;  /* 0x0000000803067c10 */ /* 0x000fc8000ff3e0ff */
[----:B------:R-:W-:-:S05]  /*02e0*/  LEA.HI.X.SX32 R7, R3, UR9, 0x1, P1 ;  /* 0x0000000903077c11 */ /* 0x000fca00088f0eff */
[----:B-1----:R-:W0:Y:S01]  /*02f0*/  LDG.E.U8 R5, desc[UR4][R6.64] ;  /* 0x0000000406057981 */ /* 0x002e22000c1e1100 */
[----:B------:R-:W-:Y:S01]  /*0300*/  VIADD R2, R2, 0x1 ;  /* 0x0000000102027836 */ /* 0x000fe20000000000 */
[----:B------:R-:W-:-:S04]  /*0310*/  MOV R11, 0x1 ;  /* 0x00000001000b7802 */ /* 0x000fc80000000f00 */
[----:B------:R-:W-:Y:S01]  /*0320*/  ISETP.NE.AND P1, PT, R2, RZ, PT ;  /* 0x000000ff0200720c */ /* 0x000fe20003f25270 */
[----:B------:R-:W-:Y:S02]  /*0330*/  IMAD.IADD R3, R0, 0x1, R3 ;  /* 0x0000000100037824 */ /* 0x000fe400078e0203 */
[----:B0-----:R-:W-:-:S05]  /*0340*/  IMAD.WIDE.U32 R4, R5, 0x4, R8 ;  /* 0x0000000405047825 */ /* 0x001fca00078e0008 */
[----:B------:R1:W-:Y:S05]  /*0350*/  REDG.E.ADD.STRONG.GPU desc[UR4][R4.64], R11 ;  /* 0x0000000b0400798e */ /* 0x0003ea000c12e104 */
[----:B------:R-:W-:Y:S05]  /*0360*/  @P1 BRA `(.L_x_2) ;  /* 0xfffffffc00d81947 */ /* 0x000fea000383ffff */
.L_x_1:
[----:B------:R-:W-:Y:S05]  /*0370*/  BSYNC.RECONVERGENT B0 ;  /* 0x0000000000007941 */ /* 0x000fea0003800200 */
.L_x_0:
[----:B------:R-:W-:Y:S05]  /*0380*/  @!P0 EXIT ;  /* 0x000000000000894d */ /* 0x000fea0003800000 */
[----:B-1----:R-:W0:Y:S01]  /*0390*/  LDC.64 R4, c[0x0][0x388] ;  /* 0x0000e200ff047b82 */ /* 0x002e220000000a00 */
[----:B------:R-:W-:Y:S01]  /*03a0*/  SHF.R.S32.HI R19, RZ, 0x1f, R0 ;  /* 0x0000001fff137819 */ /* 0x000fe20000011400 */
[----:B------:R-:W1:Y:S06]  /*03b0*/  LDCU.64 UR8, c[0x0][0x380] ;  /* 0x00007000ff0877ac */ /* 0x000e6c0008000a00 */
.L_x_3:
[----:B-12---:R-:W-:-:S04]  /*03c0*/  IADD3 R10, P0, PT, R3, UR8, RZ ;  /* 0x00000008030a7c10 */ /* 0x006fc8000ff1e0ff */
[----:B------:R-:W-:-:S05]  /*03d0*/  LEA.HI.X.SX32 R11, R3, UR9, 0x1, P0 ;  /* 0x00000009030b7c11 */ /* 0x000fca00080f0eff */
[----:B------:R-:W0:Y:S01]  /*03e0*/  LDG.E.U8 R7, desc[UR4][R10.64] ;  /* 0x000000040a077981 */ /* 0x000e22000c1e1100 */
[----:B------:R-:W-:Y:S01]  /*03f0*/  IADD3 R12, P0, PT, R0, R10, RZ ;  /* 0x0000000a000c7210 */ /* 0x000fe20007f1e0ff */
[----:B------:R-:W-:-:S04]  /*0400*/  HFMA2 R21, -RZ, RZ, 0, 5.9604644775390625e-08 ;  /* 0x00000001ff157431 */ /* 0x000fc800000001ff */
[----:B------:R-:W-:Y:S02]  /*0410*/  IMAD.X R13, R19, 0x1, R11, P0 ;  /* 0x00000001130d7824 */ /* 0x000fe400000e060b */
[----:B0-----:R-:W-:-:S05]  /*0420*/  IMAD.WIDE.U32 R6, R7, 0x4, R4 ;  /* 0x0000000407067825 */ /* 0x001fca00078e0004 */
[----:B------:R0:W-:Y:S04]  /*0430*/  REDG.E.ADD.STRONG.GPU desc[UR4][R6.64], R21 ;  /* 0x000000150600798e */ /* 0x0001e8000c12e104 */
[----:B------:R-:W2:Y:S01]  /*0440*/  LDG.E.U8 R9, desc[UR4][R12.64] ;  /* 0x000000040c097981 */ /* 0x000ea2000c1e1100 */
[----:B------:R-:W-:-:S05]  /*0450*/  IADD3 R14, P0, PT, R0, R12, RZ ;  /* 0x0000000c000e7210 */ /* 0x000fca0007f1e0ff */
[----:B------:R-:W-:Y:S02]  /*0460*/  IMAD.X R15, R19, 0x1, R13, P0 ;  /* 0x00000001130f7824 */ /* 0x000fe400000e060d */
[----:B--2---:R-:W-:-:S05]  /*0470*/  IMAD.WIDE.U32 R8, R9, 0x4, R4 ;  /* 0x0000000409087825 */ /* 0x004fca00078e0004 */
[----:B------:R2:W-:Y:S04]  /*0480*/  REDG.E.ADD.STRONG.GPU desc[UR4][R8.64], R21 ;  /* 0x000000150800798e */ /* 0x0005e8000c12e104 */
[----:B------:R-:W3:Y:S01]  /*0490*/  LDG.E.U8 R11, desc[UR4][R14.64] ;  /* 0x000000040e0b7981 */ /* 0x000ee2000c1e1100 */
[----:B------:R-:W-:-:S04]  /*04a0*/  IADD3 R16, P0, PT, R0, R14, RZ ;  /* 0x0000000e00107210 */ /* 0x000fc80007f1e0ff */
[----:B------:R-:W-:Y:S01]  /*04b0*/  IADD3.X R17, PT, PT, R19, R15, RZ, P0, !PT ;  /* 0x0000000f13117210 */ /* 0x000fe200007fe4ff */
[----:B------:R-:W-:Y:S02]  /*04c0*/  IMAD R3, R0, 0x4, R3 ;  /* 0x0000000400037824 */ /* 0x000fe400078e0203 */
[----:B---3--:R-:W-:-:S05]  /*04d0*/  IMAD.WIDE.U32 R10, R11, 0x4, R4 ;  /* 0x000000040b0a7825 */ /* 0x008fca00078e0004 */
[----:B------:R2:W-:Y:S04]  /*04e0*/  REDG.E.ADD.STRONG.GPU desc[UR4][R10.64], R21 ;  /* 0x000000150a00798e */ /* 0x0005e8000c12e104 */
[----:B0-----:R-:W3:Y:S01]  /*04f0*/  LDG.E.U8 R7, desc[UR4][R16.64] ;  /* 0x0000000410077981 */ /* 0x001ee2000c1e1100 */
[----:B------:R-:W-:Y:S01]  /*0500*/  ISETP.GE.AND P0, PT, R3, UR6, PT ;  /* 0x0000000603007c0c */ /* 0x000fe2000bf06270 */
[----:B---3--:R-:W-:-:S05]  /*0510*/  IMAD.WIDE.U32 R6, R7, 0x4, R4 ;  /* 0x0000000407067825 */ /* 0x008fca00078e0004 */
[----:B------:R2:W-:Y:S07]  /*0520*/  REDG.E.ADD.STRONG.GPU desc[UR4][R6.64], R21 ;  /* 0x000000150600798e */ /* 0x0005ee000c12e104 */
[----:B------:R-:W-:Y:S05]  /*0530*/  @!P0 BRA `(.L_x_3) ;  /* 0xfffffffc00a08947 */ /* 0x000fea000383ffff */
[----:B------:R-:W-:Y:S05]  /*0540*/  EXIT ;  /* 0x000000000000794d */ /* 0x000fea0003800000 */
.L_x_4:
[----:B------:R-:W-:-:S00]  /*0550*/  BRA `(.L_x_4) ;  /* 0xfffffffc00fc7947 */ /* 0x000fc0000383ffff */
[----:B------:R-:W-:-:S00]  /*0560*/  NOP ;  /* 0x0000000000007918 */ /* 0x000fc00000000000 */
        /* <DEDUP_REMOVED lines=9> */
.L_x_5:


//--------------------- .nv.shared.reserved.0     --------------------------
	.section	.nv.shared.reserved.0,"aw",@nobits
	.weak		__nv_reservedSMEM_offset_0_alias
	.size		__nv_reservedSMEM_offset_0_alias, 0, 64
	.other		__nv_reservedSMEM_offset_0_alias,@"STO_CUDA_RESERVED_SHARED STV_DEFAULT"
__nv_reservedSMEM_offset_0_alias:
	.zero		0
	.zero		64


//--------------------- .nv.constant0._Z13histogram_gpuPhPii --------------------------
	.section	.nv.constant0._Z13histogram_gpuPhPii,"a",@progbits
	.sectionflags	@""
	.align	4
.nv.constant0._Z13histogram_gpuPhPii:
	.zero		916


//--------------------- SYMBOLS --------------------------

	.type		.nv.reservedSmem.offset0,@object
	.size		.nv.reservedSmem.offset0,0x4
